//
// Generated by NVIDIA NVVM Compiler
//
// Compiler Build ID: CL-36424714
// Cuda compilation tools, release 13.0, V13.0.88
// Based on NVVM 20.0.0
//

.version 9.0
.target sm_100
.address_size 64

	// .globl	_Z16matrixMulAddWMMAP6__halfS0_PfS1_ii
.extern .shared .align 16 .b8 sharedMem[];

.visible .entry _Z16matrixMulAddWMMAP6__halfS0_PfS1_ii(
	.param .u64 .ptr .align 1 _Z16matrixMulAddWMMAP6__halfS0_PfS1_ii_param_0,
	.param .u64 .ptr .align 1 _Z16matrixMulAddWMMAP6__halfS0_PfS1_ii_param_1,
	.param .u64 .ptr .align 1 _Z16matrixMulAddWMMAP6__halfS0_PfS1_ii_param_2,
	.param .u64 .ptr .align 1 _Z16matrixMulAddWMMAP6__halfS0_PfS1_ii_param_3,
	.param .u32 _Z16matrixMulAddWMMAP6__halfS0_PfS1_ii_param_4,
	.param .u32 _Z16matrixMulAddWMMAP6__halfS0_PfS1_ii_param_5
)
{
	.reg .pred 	%p<10>;
	.reg .b16 	%rs<21>;
	.reg .b32 	%r<117>;
	.reg .b32 	%f<3>;
	.reg .b64 	%rd<38>;

	ld.param.u64 	%rd8, [_Z16matrixMulAddWMMAP6__halfS0_PfS1_ii_param_1];
	ld.param.u64 	%rd7, [_Z16matrixMulAddWMMAP6__halfS0_PfS1_ii_param_2];
	ld.param.u32 	%r58, [_Z16matrixMulAddWMMAP6__halfS0_PfS1_ii_param_4];
	ld.param.u32 	%r59, [_Z16matrixMulAddWMMAP6__halfS0_PfS1_ii_param_5];
	cvta.to.global.u64 	%rd1, %rd8;
	mov.u32 	%r60, %ctaid.y;
	mov.u32 	%r61, %ctaid.x;
	shl.b32 	%r1, %r61, 4;
	or.b32  	%r62, %r1, %r60;
	setp.ne.s32 	%p1, %r62, 0;
	setp.lt.s32 	%p2, %r59, 1;
	or.pred  	%p3, %p1, %p2;
	@%p3 bra 	$L__BB0_11;
	cvta.to.global.u64 	%rd9, %rd7;
	mov.u32 	%r2, %tid.x;
	shl.b32 	%r64, %r2, 5;
	mov.u32 	%r3, %tid.y;
	add.s32 	%r65, %r3, %r64;
	mul.lo.s32 	%r4, %r58, %r2;
	add.s32 	%r66, %r1, %r3;
	shl.b32 	%r67, %r2, 4;
	sub.s32 	%r68, %r65, %r67;
	add.s32 	%r69, %r4, %r66;
	mul.wide.s32 	%rd10, %r69, 4;
	add.s64 	%rd2, %rd9, %rd10;
	shl.b32 	%r70, %r68, 2;
	mov.u32 	%r71, sharedMem;
	add.s32 	%r72, %r71, %r70;
	add.s32 	%r5, %r72, 2048;
	add.s32 	%r73, %r59, -1;
	shr.u32 	%r74, %r73, 5;
	add.s32 	%r6, %r74, 1;
	and.b32  	%r7, %r6, 3;
	setp.lt.u32 	%p4, %r59, 97;
	shl.b32 	%r75, %r65, 1;
	add.s32 	%r8, %r71, %r75;
	shl.b32 	%r76, %r68, 1;
	add.s32 	%r77, %r71, %r76;
	add.s32 	%r9, %r77, 1024;
	mov.b32 	%r111, 0;
	@%p4 bra 	$L__BB0_6;
	add.s32 	%r79, %r2, 48;
	mad.lo.s32 	%r80, %r58, %r79, %r3;
	add.s32 	%r109, %r80, %r1;
	add.s32 	%r81, %r2, 32;
	mad.lo.s32 	%r82, %r58, %r81, %r3;
	add.s32 	%r108, %r82, %r1;
	add.s32 	%r83, %r2, 80;
	mad.lo.s32 	%r84, %r58, %r83, %r3;
	add.s32 	%r107, %r84, %r1;
	add.s32 	%r85, %r2, 64;
	mad.lo.s32 	%r86, %r58, %r85, %r3;
	add.s32 	%r106, %r86, %r1;
	add.s32 	%r87, %r2, 112;
	mad.lo.s32 	%r88, %r58, %r87, %r3;
	add.s32 	%r105, %r88, %r1;
	add.s32 	%r89, %r2, 96;
	mad.lo.s32 	%r90, %r58, %r89, %r3;
	add.s32 	%r104, %r90, %r1;
	add.s32 	%r91, %r2, 16;
	mad.lo.s32 	%r92, %r58, %r91, %r3;
	add.s32 	%r103, %r92, %r1;
	add.s32 	%r100, %r3, %r4;
	add.s32 	%r102, %r100, %r1;
	and.b32  	%r93, %r6, 268435452;
	neg.s32 	%r101, %r93;
	mov.b32 	%r111, 0;
$L__BB0_3:
	ld.param.u64 	%rd36, [_Z16matrixMulAddWMMAP6__halfS0_PfS1_ii_param_0];
	mul.wide.s32 	%rd11, %r100, 2;
	cvta.to.global.u64 	%rd12, %rd36;
	add.s64 	%rd13, %rd12, %rd11;
	add.s64 	%rd3, %rd13, 128;
	ld.global.u16 	%rs1, [%rd13];
	st.shared.u16 	[%r8], %rs1;
	mul.wide.s32 	%rd14, %r102, 2;
	add.s64 	%rd15, %rd1, %rd14;
	ld.global.u16 	%rs2, [%rd15];
	st.shared.u16 	[%r9], %rs2;
	setp.ne.s32 	%p5, %r111, 0;
	@%p5 bra 	$L__BB0_5;
	ld.global.f32 	%f1, [%rd2];
	st.shared.f32 	[%r5], %f1;
$L__BB0_5:
	ld.global.u16 	%rs3, [%rd3+-96];
	st.shared.u16 	[%r8+32], %rs3;
	mul.wide.s32 	%rd16, %r103, 2;
	add.s64 	%rd17, %rd1, %rd16;
	ld.global.u16 	%rs4, [%rd17];
	st.shared.u16 	[%r9+512], %rs4;
	bar.sync 	0;
	ld.global.u16 	%rs5, [%rd3+-64];
	st.shared.u16 	[%r8], %rs5;
	mul.wide.s32 	%rd18, %r108, 2;
	add.s64 	%rd19, %rd1, %rd18;
	ld.global.u16 	%rs6, [%rd19];
	st.shared.u16 	[%r9], %rs6;
	ld.global.u16 	%rs7, [%rd3+-32];
	st.shared.u16 	[%r8+32], %rs7;
	mul.wide.s32 	%rd20, %r109, 2;
	add.s64 	%rd21, %rd1, %rd20;
	ld.global.u16 	%rs8, [%rd21];
	st.shared.u16 	[%r9+512], %rs8;
	bar.sync 	0;
	ld.global.u16 	%rs9, [%rd3];
	st.shared.u16 	[%r8], %rs9;
	mul.wide.s32 	%rd22, %r106, 2;
	add.s64 	%rd23, %rd1, %rd22;
	ld.global.u16 	%rs10, [%rd23];
	st.shared.u16 	[%r9], %rs10;
	ld.global.u16 	%rs11, [%rd3+32];
	st.shared.u16 	[%r8+32], %rs11;
	mul.wide.s32 	%rd24, %r107, 2;
	add.s64 	%rd25, %rd1, %rd24;
	ld.global.u16 	%rs12, [%rd25];
	st.shared.u16 	[%r9+512], %rs12;
	bar.sync 	0;
	ld.global.u16 	%rs13, [%rd3+64];
	st.shared.u16 	[%r8], %rs13;
	mul.wide.s32 	%rd26, %r104, 2;
	add.s64 	%rd27, %rd1, %rd26;
	ld.global.u16 	%rs14, [%rd27];
	st.shared.u16 	[%r9], %rs14;
	ld.global.u16 	%rs15, [%rd3+96];
	st.shared.u16 	[%r8+32], %rs15;
	mul.wide.s32 	%rd28, %r105, 2;
	add.s64 	%rd29, %rd1, %rd28;
	ld.global.u16 	%rs16, [%rd29];
	st.shared.u16 	[%r9+512], %rs16;
	bar.sync 	0;
	add.s32 	%r111, %r111, 128;
	shl.b32 	%r94, %r58, 7;
	add.s32 	%r109, %r109, %r94;
	add.s32 	%r108, %r108, %r94;
	add.s32 	%r107, %r107, %r94;
	add.s32 	%r106, %r106, %r94;
	add.s32 	%r105, %r105, %r94;
	add.s32 	%r104, %r104, %r94;
	add.s32 	%r103, %r103, %r94;
	add.s32 	%r102, %r102, %r94;
	add.s32 	%r101, %r101, 4;
	add.s32 	%r100, %r100, 128;
	setp.ne.s32 	%p6, %r101, 0;
	@%p6 bra 	$L__BB0_3;
$L__BB0_6:
	setp.eq.s32 	%p7, %r7, 0;
	@%p7 bra 	$L__BB0_11;
	ld.param.u64 	%rd37, [_Z16matrixMulAddWMMAP6__halfS0_PfS1_ii_param_0];
	add.s32 	%r95, %r2, %r111;
	add.s32 	%r96, %r95, 16;
	mad.lo.s32 	%r97, %r58, %r96, %r3;
	add.s32 	%r115, %r97, %r1;
	shl.b32 	%r44, %r58, 5;
	mad.lo.s32 	%r98, %r58, %r95, %r3;
	add.s32 	%r114, %r98, %r1;
	cvta.to.global.u64 	%rd30, %rd37;
	add.s64 	%rd4, %rd30, 32;
	add.s32 	%r99, %r3, %r111;
	add.s32 	%r113, %r99, %r4;
	neg.s32 	%r112, %r7;
$L__BB0_8:
	.pragma "nounroll";
	mul.wide.s32 	%rd31, %r113, 2;
	add.s64 	%rd5, %rd4, %rd31;
	ld.global.u16 	%rs17, [%rd5+-32];
	st.shared.u16 	[%r8], %rs17;
	mul.wide.s32 	%rd32, %r114, 2;
	add.s64 	%rd33, %rd1, %rd32;
	ld.global.u16 	%rs18, [%rd33];
	st.shared.u16 	[%r9], %rs18;
	setp.ne.s32 	%p8, %r111, 0;
	@%p8 bra 	$L__BB0_10;
	ld.global.f32 	%f2, [%rd2];
	st.shared.f32 	[%r5], %f2;
$L__BB0_10:
	ld.global.u16 	%rs19, [%rd5];
	st.shared.u16 	[%r8+32], %rs19;
	mul.wide.s32 	%rd34, %r115, 2;
	add.s64 	%rd35, %rd1, %rd34;
	ld.global.u16 	%rs20, [%rd35];
	st.shared.u16 	[%r9+512], %rs20;
	bar.sync 	0;
	add.s32 	%r111, %r111, 32;
	add.s32 	%r115, %r115, %r44;
	add.s32 	%r114, %r114, %r44;
	add.s32 	%r113, %r113, 32;
	add.s32 	%r112, %r112, 1;
	setp.ne.s32 	%p9, %r112, 0;
	@%p9 bra 	$L__BB0_8;
$L__BB0_11:
	ret;

}


// ===== COMPILED SASS (sm_100) =====

	.target	sm_100

	.elftype	@"ET_EXEC"


//--------------------- .note.nv.tkinfo           --------------------------
	.section	.note.nv.tkinfo,"",@"SHT_NOTE"
	.sectionflags	@"SHF_NOTE_NV_TKINFO"
	.tkinfo
        /*0018*/ 	.word	0x00000002
        /*0030*/ 	.string	""
        /*0030*/ 	.string	"ptxas"
        /*0030*/ 	.string	"Cuda compilation tools, release 13.0, V13.0.88"
        /*0030*/ 	.string	"Build cuda_13.0.r13.0/compiler.36424714_0"
        /*0030*/ 	.string	"-arch sm_100 -m 64 "



//--------------------- .note.nv.cuinfo           --------------------------
	.section	.note.nv.cuinfo,"",@"SHT_NOTE"
	.sectionflags	@"SHF_NOTE_NV_CUINFO"
        /*0018*/ 	.short	0x0002
        /*001a*/ 	.short	0x0064
        /*001c*/ 	.short	0x0082
	.zero		2


//--------------------- .nv.info                  --------------------------
	.section	.nv.info,"",@"SHT_CUDA_INFO"
	.align	4


	//----- nvinfo : EIATTR_REGCOUNT
	.align		4
        /*0000*/ 	.byte	0x04, 0x2f
        /*0002*/ 	.short	(.L_1 - .L_0)
	.align		4
.L_0:
        /*0004*/ 	.word	index@(_Z16matrixMulAddWMMAP6__halfS0_PfS1_ii)
        /*0008*/ 	.word	0x00000020


	//----- nvinfo : EIATTR_FRAME_SIZE
	.align		4
.L_1:
        /*000c*/ 	.byte	0x04, 0x11
        /*000e*/ 	.short	(.L_3 - .L_2)
	.align		4
.L_2:
        /*0010*/ 	.word	index@(_Z16matrixMulAddWMMAP6__halfS0_PfS1_ii)
        /*0014*/ 	.word	0x00000000


	//----- nvinfo : EIATTR_MIN_STACK_SIZE
	.align		4
.L_3:
        /*0018*/ 	.byte	0x04, 0x12
        /*001a*/ 	.short	(.L_5 - .L_4)
	.align		4
.L_4:
        /*001c*/ 	.word	index@(_Z16matrixMulAddWMMAP6__halfS0_PfS1_ii)
        /*0020*/ 	.word	0x00000000
.L_5:


//--------------------- .nv.compat                --------------------------
	.section	.nv.compat,"",@"SHT_CUDA_COMPAT_INFO"
	.align	4
        /*0000*/ 	.byte	0x02, 0x09, 0x00, 0x00, 0x02, 0x02, 0x01, 0x00, 0x02, 0x05, 0x05, 0x00, 0x03, 0x07, 0x01, 0x01
        /*0010*/ 	.byte	0x02, 0x03, 0x00, 0x00, 0x02, 0x06, 0x01, 0x00, 0x04, 0x0b, 0x08, 0x00, 0x09, 0x00, 0x00, 0x00
        /*0020*/ 	.byte	0x00, 0x00, 0x00, 0x00


//--------------------- .nv.info._Z16matrixMulAddWMMAP6__halfS0_PfS1_ii --------------------------
	.section	.nv.info._Z16matrixMulAddWMMAP6__halfS0_PfS1_ii,"",@"SHT_CUDA_INFO"
	.sectionflags	@""
	.align	4


	//----- nvinfo : EIATTR_CUDA_API_VERSION
	.align		4
        /*0000*/ 	.byte	0x04, 0x37
        /*0002*/ 	.short	(.L_7 - .L_6)
.L_6:
        /*0004*/ 	.word	0x00000082


	//----- nvinfo : EIATTR_KPARAM_INFO
	.align		4
.L_7:
        /*0008*/ 	.byte	0x04, 0x17
        /*000a*/ 	.short	(.L_9 - .L_8)
.L_8:
        /*000c*/ 	.word	0x00000000
        /*0010*/ 	.short	0x0005
        /*0012*/ 	.short	0x0024
        /*0014*/ 	.byte	0x00, 0xf0, 0x11, 0x00


	//----- nvinfo : EIATTR_KPARAM_INFO
	.align		4
.L_9:
        /*0018*/ 	.byte	0x04, 0x17
        /*001a*/ 	.short	(.L_11 - .L_10)
.L_10:
        /*001c*/ 	.word	0x00000000
        /*0020*/ 	.short	0x0004
        /*0022*/ 	.short	0x0020
        /*0024*/ 	.byte	0x00, 0xf0, 0x11, 0x00


	//----- nvinfo : EIATTR_KPARAM_INFO
	.align		4
.L_11:
        /*0028*/ 	.byte	0x04, 0x17
        /*002a*/ 	.short	(.L_13 - .L_12)
.L_12:
        /*002c*/ 	.word	0x00000000
        /*0030*/ 	.short	0x0003
        /*0032*/ 	.short	0x0018
        /*0034*/ 	.byte	0x00, 0xf5, 0x21, 0x00


	//----- nvinfo : EIATTR_KPARAM_INFO
	.align		4
.L_13:
        /*0038*/ 	.byte	0x04, 0x17
        /*003a*/ 	.short	(.L_15 - .L_14)
.L_14:
        /*003c*/ 	.word	0x00000000
        /*0040*/ 	.short	0x0002
        /*0042*/ 	.short	0x0010
        /*0044*/ 	.byte	0x00, 0xf5, 0x21, 0x00


	//----- nvinfo : EIATTR_KPARAM_INFO
	.align		4
.L_15:
        /*0048*/ 	.byte	0x04, 0x17
        /*004a*/ 	.short	(.L_17 - .L_16)
.L_16:
        /*004c*/ 	.word	0x00000000
        /*0050*/ 	.short	0x0001
        /*0052*/ 	.short	0x0008
        /*0054*/ 	.byte	0x00, 0xf5, 0x21, 0x00


	//----- nvinfo : EIATTR_KPARAM_INFO
	.align		4
.L_17:
        /*0058*/ 	.byte	0x04, 0x17
        /*005a*/ 	.short	(.L_19 - .L_18)
.L_18:
        /*005c*/ 	.word	0x00000000
        /*0060*/ 	.short	0x0000
        /*0062*/ 	.short	0x0000
        /*0064*/ 	.byte	0x00, 0xf5, 0x21, 0x00


	//----- nvinfo : EIATTR_SPARSE_MMA_MASK
	.align		4
.L_19:
        /*0068*/ 	.byte	0x03, 0x50
        /*006a*/ 	.short	0x0000


	//----- nvinfo : EIATTR_MAXREG_COUNT
	.align		4
        /*006c*/ 	.byte	0x03, 0x1b
        /*006e*/ 	.short	0x00ff


	//----- nvinfo : EIATTR_NUM_BARRIERS
	.align		4
        /*0070*/ 	.byte	0x02, 0x4c
        /*0072*/ 	.byte	0x01
	.zero		1


	//----- nvinfo : EIATTR_MERCURY_ISA_VERSION
	.align		4
        /*0074*/ 	.byte	0x03, 0x5f
        /*0076*/ 	.short	0x0101


	//----- nvinfo : EIATTR_VRC_CTA_INIT_COUNT
	.align		4
        /*0078*/ 	.byte	0x02, 0x4a
	.zero		1
	.zero		1


	//----- nvinfo : EIATTR_EXIT_INSTR_OFFSETS
	.align		4
        /*007c*/ 	.byte	0x04, 0x1c
        /*007e*/ 	.short	(.L_21 - .L_20)


	//   ....[0]....
.L_20:
        /*0080*/ 	.word	0x00000070


	//   ....[1]....
        /*0084*/ 	.word	0x000007a0


	//   ....[2]....
        /*0088*/ 	.word	0x00000a10


	//----- nvinfo : EIATTR_CBANK_PARAM_SIZE
	.align		4
.L_21:
        /*008c*/ 	.byte	0x03, 0x19
        /*008e*/ 	.short	0x0028


	//----- nvinfo : EIATTR_PARAM_CBANK
	.align		4
        /*0090*/ 	.byte	0x04, 0x0a
        /*0092*/ 	.short	(.L_23 - .L_22)
	.align		4
.L_22:
        /*0094*/ 	.word	index@(.nv.constant0._Z16matrixMulAddWMMAP6__halfS0_PfS1_ii)
        /*0098*/ 	.short	0x0380
        /*009a*/ 	.short	0x0028


	//----- nvinfo : EIATTR_SW_WAR
	.align		4
.L_23:
        /*009c*/ 	.byte	0x04, 0x36
        /*009e*/ 	.short	(.L_25 - .L_24)
.L_24:
        /*00a0*/ 	.word	0x00000008
.L_25:


//--------------------- .nv.callgraph             --------------------------
	.section	.nv.callgraph,"",@"SHT_CUDA_CALLGRAPH"
	.align	4
	.sectionentsize	8
	.align		4
        /*0000*/ 	.word	0x00000000
	.align		4
        /*0004*/ 	.word	0xffffffff
	.align		4
        /*0008*/ 	.word	0x00000000
	.align		4
        /*000c*/ 	.word	0xfffffffe
	.align		4
        /*0010*/ 	.word	0x00000000
	.align		4
        /*0014*/ 	.word	0xfffffffd
	.align		4
        /*0018*/ 	.word	0x00000000
	.align		4
        /*001c*/ 	.word	0xfffffffc


//--------------------- .text._Z16matrixMulAddWMMAP6__halfS0_PfS1_ii --------------------------
	.section	.text._Z16matrixMulAddWMMAP6__halfS0_PfS1_ii,"ax",@progbits
	.align	128
        .global         _Z16matrixMulAddWMMAP6__halfS0_PfS1_ii
        .type           _Z16matrixMulAddWMMAP6__halfS0_PfS1_ii,@function
        .size           _Z16matrixMulAddWMMAP6__halfS0_PfS1_ii,(.L_x_4 - _Z16matrixMulAddWMMAP6__halfS0_PfS1_ii)
        .other          _Z16matrixMulAddWMMAP6__halfS0_PfS1_ii,@"STO_CUDA_ENTRY STV_DEFAULT"
_Z16matrixMulAddWMMAP6__halfS0_PfS1_ii:
.text._Z16matrixMulAddWMMAP6__halfS0_PfS1_ii:
[----:B------:R-:W-:Y:S01]  /*0000*/  LDC R1, c[0x0][0x37c] ;  /* 0x0000df00ff017b82 */ /* 0x000fe20000000800 */
[----:B------:R-:W0:Y:S07]  /*0010*/  S2R R0, SR_CTAID.X ;  /* 0x0000000000007919 */ /* 0x000e2e0000002500 */
[----:B------:R-:W1:Y:S08]  /*0020*/  S2UR UR4, SR_CTAID.Y ;  /* 0x00000000000479c3 */ /* 0x000e700000002600 */
[----:B------:R-:W2:Y:S01]  /*0030*/  LDC R5, c[0x0][0x3a4] ;  /* 0x0000e900ff057b82 */ /* 0x000ea20000000800 */
[----:B0-----:R-:W-:-:S04]  /*0040*/  SHF.L.U32 R0, R0, 0x4, RZ ;  /* 0x0000000400007819 */ /* 0x001fc800000006ff */
[----:B-1----:R-:W-:-:S04]  /*0050*/  LOP3.LUT P0, RZ, R0, UR4, RZ, 0xfc, !PT ;  /* 0x0000000400ff7c12 */ /* 0x002fc8000f80fcff */
[----:B--2---:R-:W-:-:S13]  /*0060*/  ISETP.LT.OR P0, PT, R5, 0x1, P0 ;  /* 0x000000010500780c */ /* 0x004fda0000701670 */
[----:B------:R-:W-:Y:S05]  /*0070*/  @P0 EXIT ;  /* 0x000000000000094d */ /* 0x000fea0003800000 */
[----:B------:R-:W0:Y:S01]  /*0080*/  S2R R3, SR_TID.Y ;  /* 0x0000000000037919 */ /* 0x000e220000002200 */
[----:B------:R-:W1:Y:S01]  /*0090*/  S2UR UR5, SR_CgaCtaId ;  /* 0x00000000000579c3 */ /* 0x000e620000008800 */
[----:B------:R-:W2:Y:S01]  /*00a0*/  LDCU UR4, c[0x0][0x3a0] ;  /* 0x00007400ff0477ac */ /* 0x000ea20008000800 */
[C---:B------:R-:W-:Y:S01]  /*00b0*/  VIADD R4, R5.reuse, 0xffffffff ;  /* 0xffffffff05047836 */ /* 0x040fe20000000000 */
[----:B------:R-:W3:Y:S01]  /*00c0*/  S2R R2, SR_TID.X ;  /* 0x0000000000027919 */ /* 0x000ee20000002100 */
[----:B------:R-:W-:Y:S01]  /*00d0*/  ISETP.GE.U32.AND P1, PT, R5, 0x61, PT ;  /* 0x000000610500780c */ /* 0x000fe20003f26070 */
[----:B------:R-:W4:Y:S02]  /*00e0*/  LDCU.64 UR8, c[0x0][0x358] ;  /* 0x00006b00ff0877ac */ /* 0x000f240008000a00 */
[----:B------:R-:W-:Y:S01]  /*00f0*/  LEA.HI R8, R4, 0x1, RZ, 0x1b ;  /* 0x0000000104087811 */ /* 0x000fe200078fd8ff */
[----:B------:R-:W5:Y:S03]  /*0100*/  LDC.64 R12, c[0x0][0x390] ;  /* 0x0000e400ff0c7b82 */ /* 0x000f660000000a00 */
[----:B------:R-:W-:-:S04]  /*0110*/  LOP3.LUT R4, R8, 0x3, RZ, 0xc0, !PT ;  /* 0x0000000308047812 */ /* 0x000fc800078ec0ff */
[----:B------:R-:W-:Y:S01]  /*0120*/  ISETP.NE.AND P0, PT, R4, RZ, PT ;  /* 0x000000ff0400720c */ /* 0x000fe20003f05270 */
[----:B--2---:R-:W-:Y:S01]  /*0130*/  IMAD.U32 R22, RZ, RZ, UR4 ;  /* 0x00000004ff167e24 */ /* 0x004fe2000f8e00ff */
[----:B------:R-:W-:Y:S02]  /*0140*/  UMOV UR4, 0x400 ;  /* 0x0000040000047882 */ /* 0x000fe40000000000 */
[----:B-1----:R-:W-:-:S03]  /*0150*/  ULEA UR5, UR5, UR4, 0x18 ;  /* 0x0000000405057291 */ /* 0x002fc6000f8ec0ff */
[----:B------:R-:W-:Y:S01]  /*0160*/  UMOV UR4, URZ ;  /* 0x000000ff00047c82 */ /* 0x000fe20008000000 */
[-C--:B0-----:R-:W-:Y:S02]  /*0170*/  IADD3 R7, PT, PT, R0, R3.reuse, RZ ;  /* 0x0000000300077210 */ /* 0x081fe40007ffe0ff */
[----:B---3--:R-:W-:-:S03]  /*0180*/  LEA R5, R2, R3, 0x5 ;  /* 0x0000000302057211 */ /* 0x008fc600078e28ff */
[C---:B------:R-:W-:Y:S02]  /*0190*/  IMAD R9, R2.reuse, R22, R7 ;  /* 0x0000001602097224 */ /* 0x040fe400078e0207 */
[----:B------:R-:W-:Y:S01]  /*01a0*/  IMAD R7, R2, -0x10, R5 ;  /* 0xfffffff002077824 */ /* 0x000fe200078e0205 */
[----:B------:R-:W-:Y:S01]  /*01b0*/  LEA R5, R5, UR5, 0x1 ;  /* 0x0000000505057c11 */ /* 0x000fe2000f8e08ff */
[----:B-----5:R-:W-:-:S03]  /*01c0*/  IMAD.WIDE R12, R9, 0x4, R12 ;  /* 0x00000004090c7825 */ /* 0x020fc600078e020c */
[C---:B------:R-:W-:Y:S02]  /*01d0*/  LEA R6, R7.reuse, UR5, 0x2 ;  /* 0x0000000507067c11 */ /* 0x040fe4000f8e10ff */
[----:B------:R-:W-:Y:S01]  /*01e0*/  LEA R7, R7, UR5, 0x1 ;  /* 0x0000000507077c11 */ /* 0x000fe2000f8e08ff */
[----:B----4-:R-:W-:Y:S06]  /*01f0*/  @!P1 BRA `(.L_x_0) ;  /* 0x0000000400689947 */ /* 0x010fec0003800000 */
[----:B------:R-:W-:Y:S01]  /*0200*/  LOP3.LUT R20, R8, 0xffffffc, RZ, 0xc0, !PT ;  /* 0x0ffffffc08147812 */ /* 0x000fe200078ec0ff */
[C---:B------:R-:W-:Y:S01]  /*0210*/  VIADD R8, R2.reuse, 0x30 ;  /* 0x0000003002087836 */ /* 0x040fe20000000000 */
[C---:B------:R-:W-:Y:S01]  /*0220*/  IADD3 R10, PT, PT, R2.reuse, 0x20, RZ ;  /* 0x00000020020a7810 */ /* 0x040fe20007ffe0ff */
[C---:B------:R-:W-:Y:S01]  /*0230*/  VIADD R14, R2.reuse, 0x50 ;  /* 0x00000050020e7836 */ /* 0x040fe20000000000 */
[C---:B------:R-:W-:Y:S01]  /*0240*/  IADD3 R16, PT, PT, R2.reuse, 0x40, RZ ;  /* 0x0000004002107810 */ /* 0x040fe20007ffe0ff */
[C---:B------:R-:W-:Y:S01]  /*0250*/  VIADD R18, R2.reuse, 0x60 ;  /* 0x0000006002127836 */ /* 0x040fe20000000000 */
[----:B------:R-:W-:Y:S01]  /*0260*/  IADD3 R17, PT, PT, R2, 0x70, RZ ;  /* 0x0000007002117810 */ /* 0x000fe20007ffe0ff */
[-CC-:B------:R-:W-:Y:S01]  /*0270*/  IMAD R11, R8, R22.reuse, R3.reuse ;  /* 0x00000016080b7224 */ /* 0x180fe200078e0203 */
[----:B------:R-:W-:Y:S01]  /*0280*/  IADD3 R19, PT, PT, R2, 0x10, RZ ;  /* 0x0000001002137810 */ /* 0x000fe20007ffe0ff */
[-CC-:B------:R-:W-:Y:S01]  /*0290*/  IMAD R15, R10, R22.reuse, R3.reuse ;  /* 0x000000160a0f7224 */ /* 0x180fe200078e0203 */
[----:B------:R-:W-:Y:S01]  /*02a0*/  IADD3 R20, PT, PT, -R20, RZ, RZ ;  /* 0x000000ff14147210 */ /* 0x000fe20007ffe1ff */
[-CC-:B------:R-:W-:Y:S01]  /*02b0*/  IMAD R23, R16, R22.reuse, R3.reuse ;  /* 0x0000001610177224 */ /* 0x180fe200078e0203 */
[C---:B------:R-:W-:Y:S01]  /*02c0*/  IADD3 R8, PT, PT, R0.reuse, R11, RZ ;  /* 0x0000000b00087210 */ /* 0x040fe20007ffe0ff */
[-CC-:B------:R-:W-:Y:S01]  /*02d0*/  IMAD R17, R17, R22.reuse, R3.reuse ;  /* 0x0000001611117224 */ /* 0x180fe200078e0203 */
[C---:B------:R-:W-:Y:S01]  /*02e0*/  IADD3 R11, PT, PT, R0.reuse, R15, RZ ;  /* 0x0000000f000b7210 */ /* 0x040fe20007ffe0ff */
[-CC-:B------:R-:W-:Y:S01]  /*02f0*/  IMAD R19, R19, R22.reuse, R3.reuse ;  /* 0x0000001613137224 */ /* 0x180fe200078e0203 */
[----:B------:R-:W-:Y:S01]  /*0300*/  IADD3 R23, PT, PT, R0, R23, RZ ;  /* 0x0000001700177210 */ /* 0x000fe20007ffe0ff */
[-CC-:B------:R-:W-:Y:S01]  /*0310*/  IMAD R9, R2, R22.reuse, R3.reuse ;  /* 0x0000001602097224 */ /* 0x180fe200078e0203 */
[----:B------:R-:W-:Y:S01]  /*0320*/  IADD3 R25, PT, PT, R0, R17, RZ ;  /* 0x0000001100197210 */ /* 0x000fe20007ffe0ff */
[-CC-:B------:R-:W-:Y:S01]  /*0330*/  IMAD R21, R14, R22.reuse, R3.reuse ;  /* 0x000000160e157224 */ /* 0x180fe200078e0203 */
[----:B------:R-:W-:Y:S01]  /*0340*/  IADD3 R29, PT, PT, R0, R19, RZ ;  /* 0x00000013001d7210 */ /* 0x000fe20007ffe0ff */
[----:B------:R-:W-:Y:S01]  /*0350*/  IMAD R27, R18, R22, R3 ;  /* 0x00000016121b7224 */ /* 0x000fe200078e0203 */
[----:B------:R-:W-:Y:S01]  /*0360*/  UMOV UR4, URZ ;  /* 0x000000ff00047c82 */ /* 0x000fe20008000000 */
[----:B------:R-:W-:-:S02]  /*0370*/  IMAD.IADD R10, R0, 0x1, R9 ;  /* 0x00000001000a7824 */ /* 0x000fc400078e0209 */
[C---:B------:R-:W-:Y:S02]  /*0380*/  IMAD.IADD R21, R0.reuse, 0x1, R21 ;  /* 0x0000000100157824 */ /* 0x040fe400078e0215 */
[----:B------:R-:W-:-:S07]  /*0390*/  IMAD.IADD R27, R0, 0x1, R27 ;  /* 0x00000001001b7824 */ /* 0x000fce00078e021b */
.L_x_1:
[----:B0-----:R-:W0:Y:S01]  /*03a0*/  LDC.64 R18, c[0x0][0x380] ;  /* 0x0000e000ff127b82 */ /* 0x001e220000000a00 */
[----:B------:R-:W-:-:S07]  /*03b0*/  ISETP.NE.AND P1, PT, RZ, UR4, PT ;  /* 0x00000004ff007c0c */ /* 0x000fce000bf25270 */
[----:B------:R-:W1:Y:S06]  /*03c0*/  LDC.64 R14, c[0x0][0x388] ;  /* 0x0000e200ff0e7b82 */ /* 0x000e6c0000000a00 */
[----:B------:R-:W2:Y:S01]  /*03d0*/  @!P1 LDG.E R26, desc[UR8][R12.64] ;  /* 0x000000080c1a9981 */ /* 0x000ea2000c1e1900 */
[----:B0-----:R-:W-:-:S05]  /*03e0*/  IMAD.WIDE R18, R9, 0x2, R18 ;  /* 0x0000000209127825 */ /* 0x001fca00078e0212 */
[----:B------:R-:W3:Y:S01]  /*03f0*/  LDG.E.U16 R22, desc[UR8][R18.64] ;  /* 0x0000000812167981 */ /* 0x000ee2000c1e1500 */
[----:B-1----:R-:W-:-:S03]  /*0400*/  IMAD.WIDE R16, R10, 0x2, R14 ;  /* 0x000000020a107825 */ /* 0x002fc600078e020e */
[----:B------:R-:W4:Y:S04]  /*0410*/  LDG.E.U16 R28, desc[UR8][R18.64+0x20] ;  /* 0x00002008121c7981 */ /* 0x000f28000c1e1500 */
[----:B------:R0:W5:Y:S02]  /*0420*/  LDG.E.U16 R24, desc[UR8][R16.64] ;  /* 0x0000000810187981 */ /* 0x000164000c1e1500 */
[--C-:B0-----:R-:W-:Y:S02]  /*0430*/  IMAD.WIDE R16, R29, 0x2, R14.reuse ;  /* 0x000000021d107825 */ /* 0x101fe400078e020e */
[----:B---3--:R0:W-:Y:S04]  /*0440*/  STS.U16 [R5], R22 ;  /* 0x0000001605007388 */ /* 0x0081e80000000400 */
[----:B0-----:R-:W3:Y:S04]  /*0450*/  LDG.E.U16 R22, desc[UR8][R16.64] ;  /* 0x0000000810167981 */ /* 0x001ee8000c1e1500 */
[----:B-----5:R0:W-:Y:S04]  /*0460*/  STS.U16 [R7+0x400], R24 ;  /* 0x0004001807007388 */ /* 0x0201e80000000400 */
[----:B--2---:R1:W-:Y:S04]  /*0470*/  @!P1 STS [R6+0x800], R26 ;  /* 0x0008001a06009388 */ /* 0x0043e80000000800 */
[----:B----4-:R-:W-:Y:S04]  /*0480*/  STS.U16 [R5+0x20], R28 ;  /* 0x0000201c05007388 */ /* 0x010fe80000000400 */
[----:B---3--:R2:W-:Y:S01]  /*0490*/  STS.U16 [R7+0x600], R22 ;  /* 0x0006001607007388 */ /* 0x0085e20000000400 */
[----:B------:R-:W-:Y:S06]  /*04a0*/  BAR.SYNC.DEFER_BLOCKING 0x0 ;  /* 0x0000000000007b1d */ /* 0x000fec0000010000 */
[----:B0-----:R-:W3:Y:S01]  /*04b0*/  LDG.E.U16 R24, desc[UR8][R18.64+0x40] ;  /* 0x0000400812187981 */ /* 0x001ee2000c1e1500 */
[----:B------:R-:W-:-:S03]  /*04c0*/  IMAD.WIDE R16, R11, 0x2, R14 ;  /* 0x000000020b107825 */ /* 0x000fc600078e020e */
[----:B-1----:R-:W4:Y:S04]  /*04d0*/  LDG.E.U16 R26, desc[UR8][R18.64+0x60] ;  /* 0x00006008121a7981 */ /* 0x002f28000c1e1500 */
[----:B--2---:R0:W2:Y:S02]  /*04e0*/  LDG.E.U16 R22, desc[UR8][R16.64] ;  /* 0x0000000810167981 */ /* 0x0040a4000c1e1500 */
[--C-:B0-----:R-:W-:Y:S02]  /*04f0*/  IMAD.WIDE R16, R8, 0x2, R14.reuse ;  /* 0x0000000208107825 */ /* 0x101fe400078e020e */
[----:B---3--:R0:W-:Y:S04]  /*0500*/  STS.U16 [R5], R24 ;  /* 0x0000001805007388 */ /* 0x0081e80000000400 */
[----:B0-----:R-:W3:Y:S04]  /*0510*/  LDG.E.U16 R24, desc[UR8][R16.64] ;  /* 0x0000000810187981 */ /* 0x001ee8000c1e1500 */
[----:B--2---:R-:W-:Y:S04]  /*0520*/  STS.U16 [R7+0x400], R22 ;  /* 0x0004001607007388 */ /* 0x004fe80000000400 */
[----:B----4-:R0:W-:Y:S04]  /*0530*/  STS.U16 [R5+0x20], R26 ;  /* 0x0000201a05007388 */ /* 0x0101e80000000400 */
[----:B---3--:R-:W-:Y:S01]  /*0540*/  STS.U16 [R7+0x600], R24 ;  /* 0x0006001807007388 */ /* 0x008fe20000000400 */
[----:B------:R-:W-:Y:S06]  /*0550*/  BAR.SYNC.DEFER_BLOCKING 0x0 ;  /* 0x0000000000007b1d */ /* 0x000fec0000010000 */
[----:B------:R-:W2:Y:S01]  /*0560*/  LDG.E.U16 R28, desc[UR8][R18.64+0x80] ;  /* 0x00008008121c7981 */ /* 0x000ea2000c1e1500 */
[----:B------:R-:W-:-:S03]  /*0570*/  IMAD.WIDE R16, R23, 0x2, R14 ;  /* 0x0000000217107825 */ /* 0x000fc600078e020e */
[----:B0-----:R-:W3:Y:S04]  /*0580*/  LDG.E.U16 R26, desc[UR8][R18.64+0xa0] ;  /* 0x0000a008121a7981 */ /* 0x001ee8000c1e1500 */
[----:B------:R0:W4:Y:S02]  /*0590*/  LDG.E.U16 R22, desc[UR8][R16.64] ;  /* 0x0000000810167981 */ /* 0x000124000c1e1500 */
[--C-:B0-----:R-:W-:Y:S02]  /*05a0*/  IMAD.WIDE R16, R21, 0x2, R14.reuse ;  /* 0x0000000215107825 */ /* 0x101fe400078e020e */
[----:B--2---:R0:W-:Y:S04]  /*05b0*/  STS.U16 [R5], R28 ;  /* 0x0000001c05007388 */ /* 0x0041e80000000400 */
[----:B0-----:R0:W2:Y:S04]  /*05c0*/  LDG.E.U16 R28, desc[UR8][R16.64] ;  /* 0x00000008101c7981 */ /* 0x0010a8000c1e1500 */
[----:B----4-:R1:W-:Y:S04]  /*05d0*/  STS.U16 [R7+0x400], R22 ;  /* 0x0004001607007388 */ /* 0x0103e80000000400 */
[----:B---3--:R3:W-:Y:S01]  /*05e0*/  STS.U16 [R5+0x20], R26 ;  /* 0x0000201a05007388 */ /* 0x0087e20000000400 */
[----:B0-----:R-:W-:-:S04]  /*05f0*/  IMAD.WIDE R16, R27, 0x2, R14 ;  /* 0x000000021b107825 */ /* 0x001fc800078e020e */
[----:B------:R-:W-:Y:S01]  /*0600*/  IMAD.WIDE R14, R25, 0x2, R14 ;  /* 0x00000002190e7825 */ /* 0x000fe200078e020e */
[----:B-1----:R-:W0:Y:S01]  /*0610*/  LDC R22, c[0x0][0x3a0] ;  /* 0x0000e800ff167b82 */ /* 0x002e220000000800 */
[----:B--2---:R1:W-:Y:S07]  /*0620*/  STS.U16 [R7+0x600], R28 ;  /* 0x0006001c07007388 */ /* 0x0043ee0000000400 */
[----:B------:R-:W-:Y:S06]  /*0630*/  BAR.SYNC.DEFER_BLOCKING 0x0 ;  /* 0x0000000000007b1d */ /* 0x000fec0000010000 */
[----:B---3--:R-:W2:Y:S04]  /*0640*/  LDG.E.U16 R26, desc[UR8][R18.64+0xc0] ;  /* 0x0000c008121a7981 */ /* 0x008ea8000c1e1500 */
[----:B------:R-:W3:Y:S04]  /*0650*/  LDG.E.U16 R24, desc[UR8][R16.64] ;  /* 0x0000000810187981 */ /* 0x000ee8000c1e1500 */
[----:B-1----:R-:W4:Y:S04]  /*0660*/  LDG.E.U16 R28, desc[UR8][R18.64+0xe0] ;  /* 0x0000e008121c7981 */ /* 0x002f28000c1e1500 */
[----:B------:R-:W5:Y:S01]  /*0670*/  LDG.E.U16 R14, desc[UR8][R14.64] ;  /* 0x000000080e0e7981 */ /* 0x000f62000c1e1500 */
[----:B------:R-:W-:-:S04]  /*0680*/  IADD3 R20, PT, PT, R20, 0x4, RZ ;  /* 0x0000000414147810 */ /* 0x000fc80007ffe0ff */
[----:B------:R-:W-:Y:S01]  /*0690*/  ISETP.NE.AND P1, PT, R20, RZ, PT ;  /* 0x000000ff1400720c */ /* 0x000fe20003f25270 */
[----:B------:R-:W-:Y:S01]  /*06a0*/  UIADD3 UR4, UPT, UPT, UR4, 0x80, URZ ;  /* 0x0000008004047890 */ /* 0x000fe2000fffe0ff */
[----:B------:R-:W-:Y:S01]  /*06b0*/  VIADD R9, R9, 0x80 ;  /* 0x0000008009097836 */ /* 0x000fe20000000000 */
[C---:B0-----:R-:W-:Y:S01]  /*06c0*/  LEA R8, R22.reuse, R8, 0x7 ;  /* 0x0000000816087211 */ /* 0x041fe200078e38ff */
[C---:B------:R-:W-:Y:S01]  /*06d0*/  IMAD R21, R22.reuse, 0x80, R21 ;  /* 0x0000008016157824 */ /* 0x040fe200078e0215 */
[C---:B------:R-:W-:Y:S01]  /*06e0*/  LEA R11, R22.reuse, R11, 0x7 ;  /* 0x0000000b160b7211 */ /* 0x040fe200078e38ff */
[C---:B------:R-:W-:Y:S01]  /*06f0*/  IMAD R27, R22.reuse, 0x80, R27 ;  /* 0x00000080161b7824 */ /* 0x040fe200078e021b */
[C---:B------:R-:W-:Y:S02]  /*0700*/  LEA R23, R22.reuse, R23, 0x7 ;  /* 0x0000001716177211 */ /* 0x040fe400078e38ff */
[C---:B------:R-:W-:Y:S02]  /*0710*/  LEA R25, R22.reuse, R25, 0x7 ;  /* 0x0000001916197211 */ /* 0x040fe400078e38ff */
[----:B------:R-:W-:-:S02]  /*0720*/  LEA R29, R22, R29, 0x7 ;  /* 0x0000001d161d7211 */ /* 0x000fc400078e38ff */
[----:B------:R-:W-:Y:S01]  /*0730*/  LEA R10, R22, R10, 0x7 ;  /* 0x0000000a160a7211 */ /* 0x000fe200078e38ff */
[----:B--2---:R0:W-:Y:S04]  /*0740*/  STS.U16 [R5], R26 ;  /* 0x0000001a05007388 */ /* 0x0041e80000000400 */
[----:B---3--:R0:W-:Y:S04]  /*0750*/  STS.U16 [R7+0x400], R24 ;  /* 0x0004001807007388 */ /* 0x0081e80000000400 */
[----:B----4-:R0:W-:Y:S04]  /*0760*/  STS.U16 [R5+0x20], R28 ;  /* 0x0000201c05007388 */ /* 0x0101e80000000400 */
[----:B-----5:R0:W-:Y:S01]  /*0770*/  STS.U16 [R7+0x600], R14 ;  /* 0x0006000e07007388 */ /* 0x0201e20000000400 */
[----:B------:R-:W-:Y:S06]  /*0780*/  BAR.SYNC.DEFER_BLOCKING 0x0 ;  /* 0x0000000000007b1d */ /* 0x000fec0000010000 */
[----:B------:R-:W-:Y:S05]  /*0790*/  @P1 BRA `(.L_x_1) ;  /* 0xfffffffc00001947 */ /* 0x000fea000383ffff */
.L_x_0:
[----:B------:R-:W-:Y:S05]  /*07a0*/  @!P0 EXIT ;  /* 0x000000000000894d */ /* 0x000fea0003800000 */
[----:B------:R-:W1:Y:S01]  /*07b0*/  LDC R10, c[0x0][0x3a0] ;  /* 0x0000e800ff0a7b82 */ /* 0x000e620000000800 */
[----:B------:R-:W2:Y:S01]  /*07c0*/  LDCU.64 UR6, c[0x0][0x380] ;  /* 0x00007000ff0677ac */ /* 0x000ea20008000a00 */
[----:B------:R-:W-:Y:S01]  /*07d0*/  VIADD R11, R2, UR4 ;  /* 0x00000004020b7c36 */ /* 0x000fe20008000000 */
[----:B------:R-:W-:Y:S02]  /*07e0*/  IADD3 R15, PT, PT, R3, UR4, RZ ;  /* 0x00000004030f7c10 */ /* 0x000fe4000fffe0ff */
[----:B------:R-:W-:Y:S02]  /*07f0*/  IADD3 R4, PT, PT, -R4, RZ, RZ ;  /* 0x000000ff04047210 */ /* 0x000fe40007ffe1ff */
[C---:B0-----:R-:W-:Y:S01]  /*0800*/  IADD3 R14, PT, PT, R11.reuse, 0x10, RZ ;  /* 0x000000100b0e7810 */ /* 0x041fe20007ffe0ff */
[----:B------:R-:W0:Y:S01]  /*0810*/  LDC.64 R8, c[0x0][0x388] ;  /* 0x0000e200ff087b82 */ /* 0x000e220000000a00 */
[-C--:B------:R-:W-:Y:S02]  /*0820*/  IMAD R11, R11, R22.reuse, R3 ;  /* 0x000000160b0b7224 */ /* 0x080fe400078e0203 */
[----:B------:R-:W-:-:S02]  /*0830*/  IMAD R21, R2, R22, R15 ;  /* 0x0000001602157224 */ /* 0x000fc400078e020f */
[----:B------:R-:W-:Y:S02]  /*0840*/  IMAD R3, R14, R22, R3 ;  /* 0x000000160e037224 */ /* 0x000fe400078e0203 */
[----:B------:R-:W-:-:S03]  /*0850*/  IMAD.IADD R19, R0, 0x1, R11 ;  /* 0x0000000100137824 */ /* 0x000fc600078e020b */
[----:B------:R-:W-:Y:S01]  /*0860*/  IADD3 R11, PT, PT, R0, R3, RZ ;  /* 0x00000003000b7210 */ /* 0x000fe20007ffe0ff */
[----:B--2---:R-:W-:-:S04]  /*0870*/  UIADD3 UR5, UP0, UPT, UR6, 0x20, URZ ;  /* 0x0000002006057890 */ /* 0x004fc8000ff1e0ff */
[----:B------:R-:W-:-:S12]  /*0880*/  UIADD3.X UR6, UPT, UPT, URZ, UR7, URZ, UP0, !UPT ;  /* 0x00000007ff067290 */ /* 0x000fd800087fe4ff */
.L_x_2:
[----:B------:R-:W-:Y:S01]  /*0890*/  ISETP.NE.AND P0, PT, RZ, UR4, PT ;  /* 0x00000004ff007c0c */ /* 0x000fe2000bf05270 */
[----:B------:R-:W-:Y:S01]  /*08a0*/  IMAD.U32 R14, RZ, RZ, UR5 ;  /* 0x00000005ff0e7e24 */ /* 0x000fe2000f8e00ff */
[----:B------:R-:W-:Y:S01]  /*08b0*/  MOV R15, UR6 ;  /* 0x00000006000f7c02 */ /* 0x000fe20008000f00 */
[----:B0--3--:R-:W-:-:S04]  /*08c0*/  IMAD.WIDE R16, R19, 0x2, R8 ;  /* 0x0000000213107825 */ /* 0x009fc800078e0208 */
[----:B------:R-:W-:Y:S02]  /*08d0*/  IMAD.WIDE R14, R21, 0x2, R14 ;  /* 0x00000002150e7825 */ /* 0x000fe400078e020e */
[----:B------:R-:W2:Y:S02]  /*08e0*/  LDG.E.U16 R16, desc[UR8][R16.64] ;  /* 0x0000000810107981 */ /* 0x000ea4000c1e1500 */
[----:B------:R-:W-:Y:S02]  /*08f0*/  IMAD.WIDE R2, R11, 0x2, R8 ;  /* 0x000000020b027825 */ /* 0x000fe400078e0208 */
[----:B------:R-:W3:Y:S04]  /*0900*/  LDG.E.U16 R0, desc[UR8][R14.64+-0x20] ;  /* 0xffffe0080e007981 */ /* 0x000ee8000c1e1500 */
[----:B------:R-:W4:Y:S04]  /*0910*/  @!P0 LDG.E R23, desc[UR8][R12.64] ;  /* 0x000000080c178981 */ /* 0x000f28000c1e1900 */
[----:B------:R-:W5:Y:S04]  /*0920*/  LDG.E.U16 R18, desc[UR8][R14.64] ;  /* 0x000000080e127981 */ /* 0x000f68000c1e1500 */
[----:B------:R-:W5:Y:S01]  /*0930*/  LDG.E.U16 R2, desc[UR8][R2.64] ;  /* 0x0000000802027981 */ /* 0x000f62000c1e1500 */
[----:B------:R-:W-:Y:S01]  /*0940*/  IADD3 R4, PT, PT, R4, 0x1, RZ ;  /* 0x0000000104047810 */ /* 0x000fe20007ffe0ff */
[----:B------:R-:W-:Y:S01]  /*0950*/  UIADD3 UR4, UPT, UPT, UR4, 0x20, URZ ;  /* 0x0000002004047890 */ /* 0x000fe2000fffe0ff */
[C---:B-1----:R-:W-:Y:S01]  /*0960*/  IMAD R19, R10.reuse, 0x20, R19 ;  /* 0x000000200a137824 */ /* 0x042fe200078e0213 */
[----:B------:R-:W-:-:S02]  /*0970*/  LEA R11, R10, R11, 0x5 ;  /* 0x0000000b0a0b7211 */ /* 0x000fc400078e28ff */
[----:B------:R-:W-:Y:S01]  /*0980*/  IADD3 R21, PT, PT, R21, 0x20, RZ ;  /* 0x0000002015157810 */ /* 0x000fe20007ffe0ff */
[----:B---3--:R3:W-:Y:S04]  /*0990*/  STS.U16 [R5], R0 ;  /* 0x0000000005007388 */ /* 0x0087e80000000400 */
[----:B--2---:R3:W-:Y:S04]  /*09a0*/  STS.U16 [R7+0x400], R16 ;  /* 0x0004001007007388 */ /* 0x0047e80000000400 */
[----:B----4-:R3:W-:Y:S01]  /*09b0*/  @!P0 STS [R6+0x800], R23 ;  /* 0x0008001706008388 */ /* 0x0107e20000000800 */
[----:B------:R-:W-:-:S03]  /*09c0*/  ISETP.NE.AND P0, PT, R4, RZ, PT ;  /* 0x000000ff0400720c */ /* 0x000fc60003f05270 */
[----:B-----5:R3:W-:Y:S04]  /*09d0*/  STS.U16 [R5+0x20], R18 ;  /* 0x0000201205007388 */ /* 0x0207e80000000400 */
[----:B------:R3:W-:Y:S01]  /*09e0*/  STS.U16 [R7+0x600], R2 ;  /* 0x0006000207007388 */ /* 0x0007e20000000400 */
[----:B------:R-:W-:Y:S06]  /*09f0*/  BAR.SYNC.DEFER_BLOCKING 0x0 ;  /* 0x0000000000007b1d */ /* 0x000fec0000010000 */
[----:B------:R-:W-:Y:S05]  /*0a00*/  @P0 BRA `(.L_x_2) ;  /* 0xfffffffc00a00947 */ /* 0x000fea000383ffff */
[----:B------:R-:W-:Y:S05]  /*0a10*/  EXIT ;  /* 0x000000000000794d */ /* 0x000fea0003800000 */
.L_x_3:
[----:B------:R-:W-:-:S00]  /*0a20*/  BRA `(.L_x_3) ;  /* 0xfffffffc00fc7947 */ /* 0x000fc0000383ffff */
[----:B------:R-:W-:-:S00]  /*0a30*/  NOP ;  /* 0x0000000000007918 */ /* 0x000fc00000000000 */
        /* <DEDUP_REMOVED lines=12> */
.L_x_4:


//--------------------- .nv.shared._Z16matrixMulAddWMMAP6__halfS0_PfS1_ii --------------------------
	.section	.nv.shared._Z16matrixMulAddWMMAP6__halfS0_PfS1_ii,"aw",@nobits
	.sectionflags	@""
	.align	16
	.zero		1024


//--------------------- .nv.shared.reserved.0     --------------------------
	.section	.nv.shared.reserved.0,"aw",@nobits
	.weak		__nv_reservedSMEM_offset_0_alias
	.size		__nv_reservedSMEM_offset_0_alias, 0, 64
	.other		__nv_reservedSMEM_offset_0_alias,@"STO_CUDA_RESERVED_SHARED STV_DEFAULT"
__nv_reservedSMEM_offset_0_alias:
	.zero		0
	.zero		64


//--------------------- .nv.constant0._Z16matrixMulAddWMMAP6__halfS0_PfS1_ii --------------------------
	.section	.nv.constant0._Z16matrixMulAddWMMAP6__halfS0_PfS1_ii,"a",@progbits
	.sectionflags	@""
	.align	4
.nv.constant0._Z16matrixMulAddWMMAP6__halfS0_PfS1_ii:
	.zero		936


//--------------------- SYMBOLS --------------------------

	.type		.nv.reservedSmem.offset0,@object
	.size		.nv.reservedSmem.offset0,0x4
	.type		.nv.reservedSmem.cap,@object
	.size		.nv.reservedSmem.cap,0x4
